//
// Generated by NVIDIA NVVM Compiler
//
// Compiler Build ID: CL-36424714
// Cuda compilation tools, release 13.0, V13.0.88
// Based on NVVM 20.0.0
//

.version 9.0
.target sm_100
.address_size 64

	// .globl	_Z15poly_mul_kernelPKmiS0_iPmi

.visible .entry _Z15poly_mul_kernelPKmiS0_iPmi(
	.param .u64 .ptr .align 1 _Z15poly_mul_kernelPKmiS0_iPmi_param_0,
	.param .u32 _Z15poly_mul_kernelPKmiS0_iPmi_param_1,
	.param .u64 .ptr .align 1 _Z15poly_mul_kernelPKmiS0_iPmi_param_2,
	.param .u32 _Z15poly_mul_kernelPKmiS0_iPmi_param_3,
	.param .u64 .ptr .align 1 _Z15poly_mul_kernelPKmiS0_iPmi_param_4,
	.param .u32 _Z15poly_mul_kernelPKmiS0_iPmi_param_5
)
{
	.reg .pred 	%p<20>;
	.reg .b32 	%r<236>;
	.reg .b32 	%f<3>;
	.reg .b64 	%rd<41>;

	ld.param.u64 	%rd7, [_Z15poly_mul_kernelPKmiS0_iPmi_param_0];
	ld.param.u32 	%r49, [_Z15poly_mul_kernelPKmiS0_iPmi_param_1];
	ld.param.u64 	%rd8, [_Z15poly_mul_kernelPKmiS0_iPmi_param_2];
	ld.param.u32 	%r50, [_Z15poly_mul_kernelPKmiS0_iPmi_param_3];
	ld.param.u64 	%rd9, [_Z15poly_mul_kernelPKmiS0_iPmi_param_4];
	ld.param.u32 	%r51, [_Z15poly_mul_kernelPKmiS0_iPmi_param_5];
	mov.u32 	%r52, %ctaid.x;
	mov.u32 	%r53, %ntid.x;
	mov.u32 	%r54, %tid.x;
	mad.lo.s32 	%r1, %r52, %r53, %r54;
	setp.ge.s32 	%p3, %r1, %r51;
	@%p3 bra 	$L__BB0_15;
	setp.lt.s32 	%p4, %r1, 0;
	mov.b64 	%rd39, 0;
	@%p4 bra 	$L__BB0_14;
	mov.b32 	%r56, 17185;
	mov.b32 	%r57, 63;
	mov.b32 	%r58, -1;
	prmt.b32 	%r59, %r58, %r57, %r56;
	mov.b32 	%f1, %r59;
	cvta.to.global.u64 	%rd1, %rd7;
	cvta.to.global.u64 	%rd2, %rd8;
	mov.b64 	%rd39, 0;
	mov.b32 	%r217, 0;
	rcp.approx.f32 	%f2, %f1;
	mov.b32 	%r100, %f2;
	shl.b32 	%r101, %r100, 9;
	add.s32 	%r61, %r101, -512;
	cvt.u64.u32 	%rd21, %r61;
	mul.lo.s64 	%rd22, %rd21, -4294967295;
$L__BB0_3:
	setp.ge.s32 	%p5, %r217, %r49;
	sub.s32 	%r3, %r1, %r217;
	setp.ge.s32 	%p6, %r3, %r50;
	or.pred  	%p7, %p5, %p6;
	@%p7 bra 	$L__BB0_13;
	mul.wide.u32 	%rd12, %r217, 8;
	add.s64 	%rd13, %rd1, %rd12;
	ld.global.u64 	%rd14, [%rd13];
	mul.wide.s32 	%rd15, %r3, 8;
	add.s64 	%rd16, %rd2, %rd15;
	ld.global.u64 	%rd17, [%rd16];
	mul.lo.s64 	%rd18, %rd17, %rd14;
	cvt.u32.u64 	%r223, %rd18;
	{ .reg .b32 tmp; mov.b64 {tmp, %r222}, %rd18; }
	mul.hi.u64 	%rd19, %rd17, %rd14;
	cvt.u32.u64 	%r221, %rd19;
	{ .reg .b32 tmp; mov.b64 {tmp, %r220}, %rd19; }
	mov.b32 	%r92, 1;
	mul.hi.u32 	%r102, %r61, %r92;
	cvt.u64.u32 	%rd20, %r102;
	sub.s64 	%rd23, %rd22, %rd20;
	add.s64 	%rd24, %rd23, 4294967295;
	cvt.u32.u64 	%r77, %rd24;
	{ .reg .b32 tmp; mov.b64 {tmp, %r80}, %rd24; }
	setp.gt.s64 	%p8, %rd24, -1;
	selp.b32 	%r86, %r61, 0, %p8;
	shr.u64 	%rd25, %rd24, 63;
	cvt.u32.u64 	%r103, %rd25;
	xor.b32  	%r89, %r103, 1;
	mov.b32 	%r63, -2147483648;
	// begin inline asm
	mad.hi.cc.u32 %r60,%r61,%r77,%r63;
	// end inline asm
	mov.b32 	%r218, 0;
	// begin inline asm
	addc.u32 %r64,%r218,%r218;
	// end inline asm
	// begin inline asm
	mad.lo.cc.u32 %r67,%r61,%r80,%r60;
	// end inline asm
	// begin inline asm
	madc.hi.u32 %r71,%r61,%r80,%r64;
	// end inline asm
	// begin inline asm
	add.cc.u32 %r75,%r67,%r77;
	// end inline asm
	// begin inline asm
	addc.cc.u32 %r78,%r71,%r80;
	// end inline asm
	// begin inline asm
	addc.u32 %r81,%r218,%r218;
	// end inline asm
	// begin inline asm
	add.cc.u32 %r84,%r78,%r86;
	// end inline asm
	// begin inline asm
	addc.u32 %r87,%r81,%r89;
	// end inline asm
	setp.eq.s32 	%p9, %r87, 2;
	selp.b32 	%r104, -1, %r84, %p9;
	mul.hi.u32 	%r105, %r104, %r92;
	cvt.u64.u32 	%rd26, %r105;
	mul.wide.u32 	%rd27, %r104, -1;
	add.s64 	%rd28, %rd27, %rd26;
	cvt.u32.u64 	%r91, %rd28;
	{ .reg .b32 tmp; mov.b64 {tmp, %r94}, %rd28; }
	// begin inline asm
	add.cc.u32 %r90,%r91,%r92;
	// end inline asm
	mov.b32 	%r95, -1;
	// begin inline asm
	addc.cc.u32 %r93,%r94,%r95;
	// end inline asm
	// begin inline asm
	addc.u32 %r96,%r218,%r218;
	// end inline asm
	setp.eq.s32 	%p10, %r96, 0;
	min.u32 	%r106, %r104, -2;
	add.s32 	%r107, %r106, 1;
	selp.b32 	%r8, %r107, %r104, %p10;
	mov.u32 	%r219, %r218;
$L__BB0_5:
	.pragma "nounroll";
	mov.b32 	%r127, 1;
	// begin inline asm
	sub.cc.u32 %r108,%r221,%r127;
	// end inline asm
	mov.b32 	%r135, -1;
	// begin inline asm
	subc.cc.u32 %r111,%r220,%r135;
	// end inline asm
	mov.b32 	%r116, -2;
	// begin inline asm
	subc.u32 %r114,%r219,%r116;
	// end inline asm
	// begin inline asm
	mad.hi.u32 %r117,%r219,%r8,%r114;
	// end inline asm
	setp.lt.u32 	%p12, %r117, %r219;
	selp.b32 	%r228, -1, %r117, %p12;
	mov.b32 	%r148, 0;
	// begin inline asm
	mad.lo.cc.u32 %r121,%r228,%r127,%r148;
	// end inline asm
	// begin inline asm
	madc.hi.u32 %r125,%r228,%r127,%r148;
	// end inline asm
	// begin inline asm
	mad.lo.cc.u32 %r129,%r228,%r135,%r125;
	// end inline asm
	// begin inline asm
	madc.hi.u32 %r133,%r228,%r135,%r148;
	// end inline asm
	// begin inline asm
	sub.cc.u32 %r229,%r221,%r121;
	// end inline asm
	// begin inline asm
	subc.cc.u32 %r230,%r220,%r129;
	// end inline asm
	// begin inline asm
	subc.cc.u32 %r231,%r219,%r133;
	// end inline asm
	// begin inline asm
	addc.u32 %r146,%r148,%r148;
	// end inline asm
	setp.ne.s32 	%p13, %r146, 0;
	mov.pred 	%p19, 0;
	@%p13 bra 	$L__BB0_7;
	mov.b32 	%r151, 1;
	// begin inline asm
	add.cc.u32 %r229,%r229,%r151;
	// end inline asm
	mov.b32 	%r154, -1;
	// begin inline asm
	addc.cc.u32 %r230,%r230,%r154;
	// end inline asm
	mov.b32 	%r160, 0;
	// begin inline asm
	addc.cc.u32 %r231,%r231,%r160;
	// end inline asm
	// begin inline asm
	addc.u32 %r158,%r160,%r160;
	// end inline asm
	add.s32 	%r228, %r228, -1;
	setp.eq.s32 	%p19, %r158, 0;
$L__BB0_7:
	not.pred 	%p14, %p19;
	@%p14 bra 	$L__BB0_9;
	mov.b32 	%r163, 1;
	// begin inline asm
	add.cc.u32 %r229,%r229,%r163;
	// end inline asm
	mov.b32 	%r166, -1;
	// begin inline asm
	addc.cc.u32 %r230,%r230,%r166;
	// end inline asm
	mov.b32 	%r169, 0;
	// begin inline asm
	addc.u32 %r231,%r231,%r169;
	// end inline asm
	add.s32 	%r228, %r228, -1;
$L__BB0_9:
	mov.b32 	%r203, 0;
	// begin inline asm
	mad.lo.cc.u32 %r170,%r228,%r203,%r203;
	// end inline asm
	// begin inline asm
	madc.hi.u32 %r174,%r228,%r203,%r203;
	// end inline asm
	// begin inline asm
	mad.lo.cc.u32 %r178,%r228,%r203,%r174;
	// end inline asm
	// begin inline asm
	madc.hi.u32 %r182,%r228,%r203,%r203;
	// end inline asm
	// begin inline asm
	sub.cc.u32 %r232,%r223,%r170;
	// end inline asm
	// begin inline asm
	subc.cc.u32 %r221,%r222,%r178;
	// end inline asm
	// begin inline asm
	subc.cc.u32 %r220,%r229,%r182;
	// end inline asm
	// begin inline asm
	subc.cc.u32 %r219,%r230,%r203;
	// end inline asm
	// begin inline asm
	subc.cc.u32 %r198,%r231,%r203;
	// end inline asm
	// begin inline asm
	subc.u32 %r201,%r203,%r203;
	// end inline asm
	setp.ne.s32 	%p15, %r201, -1;
	@%p15 bra 	$L__BB0_11;
	mov.b32 	%r209, 0;
	// begin inline asm
	add.cc.u32 %r232,%r232,%r209;
	// end inline asm
	// begin inline asm
	addc.cc.u32 %r221,%r221,%r209;
	// end inline asm
	mov.b32 	%r212, 1;
	// begin inline asm
	addc.cc.u32 %r220,%r220,%r212;
	// end inline asm
	mov.b32 	%r215, -1;
	// begin inline asm
	addc.u32 %r219,%r219,%r215;
	// end inline asm
$L__BB0_11:
	add.s32 	%r47, %r218, 32;
	setp.lt.u32 	%p16, %r218, 33;
	mov.b32 	%r223, 0;
	mov.u32 	%r218, %r47;
	mov.u32 	%r222, %r232;
	@%p16 bra 	$L__BB0_5;
	cvt.u64.u32 	%rd29, %r219;
	shl.b64 	%rd30, %rd29, 32;
	cvt.u64.u32 	%rd31, %r220;
	add.s64 	%rd32, %rd39, %rd31;
	add.s64 	%rd33, %rd32, %rd30;
	setp.gt.u64 	%p17, %rd33, -4294967296;
	add.s64 	%rd34, %rd33, 4294967295;
	selp.b64 	%rd39, %rd34, %rd33, %p17;
$L__BB0_13:
	add.s32 	%r48, %r217, 1;
	setp.ne.s32 	%p18, %r1, %r217;
	mov.u32 	%r217, %r48;
	@%p18 bra 	$L__BB0_3;
$L__BB0_14:
	cvta.to.global.u64 	%rd35, %rd9;
	mul.wide.s32 	%rd36, %r1, 8;
	add.s64 	%rd37, %rd35, %rd36;
	st.global.u64 	[%rd37], %rd39;
$L__BB0_15:
	ret;

}


// ===== COMPILED SASS (sm_100) =====

	.target	sm_100

	.elftype	@"ET_EXEC"


//--------------------- .note.nv.tkinfo           --------------------------
	.section	.note.nv.tkinfo,"",@"SHT_NOTE"
	.sectionflags	@"SHF_NOTE_NV_TKINFO"
	.tkinfo
        /*0018*/ 	.word	0x00000002
        /*0030*/ 	.string	""
        /*0030*/ 	.string	"ptxas"
        /*0030*/ 	.string	"Cuda compilation tools, release 13.0, V13.0.88"
        /*0030*/ 	.string	"Build cuda_13.0.r13.0/compiler.36424714_0"
        /*0030*/ 	.string	"-arch sm_100 -m 64 "



//--------------------- .note.nv.cuinfo           --------------------------
	.section	.note.nv.cuinfo,"",@"SHT_NOTE"
	.sectionflags	@"SHF_NOTE_NV_CUINFO"
        /*0018*/ 	.short	0x0002
        /*001a*/ 	.short	0x0064
        /*001c*/ 	.short	0x0082
	.zero		2


//--------------------- .nv.info                  --------------------------
	.section	.nv.info,"",@"SHT_CUDA_INFO"
	.align	4


	//----- nvinfo : EIATTR_REGCOUNT
	.align		4
        /*0000*/ 	.byte	0x04, 0x2f
        /*0002*/ 	.short	(.L_1 - .L_0)
	.align		4
.L_0:
        /*0004*/ 	.word	index@(_Z15poly_mul_kernelPKmiS0_iPmi)
        /*0008*/ 	.word	0x00000014


	//----- nvinfo : EIATTR_FRAME_SIZE
	.align		4
.L_1:
        /*000c*/ 	.byte	0x04, 0x11
        /*000e*/ 	.short	(.L_3 - .L_2)
	.align		4
.L_2:
        /*0010*/ 	.word	index@(_Z15poly_mul_kernelPKmiS0_iPmi)
        /*0014*/ 	.word	0x00000000


	//----- nvinfo : EIATTR_MIN_STACK_SIZE
	.align		4
.L_3:
        /*0018*/ 	.byte	0x04, 0x12
        /*001a*/ 	.short	(.L_5 - .L_4)
	.align		4
.L_4:
        /*001c*/ 	.word	index@(_Z15poly_mul_kernelPKmiS0_iPmi)
        /*0020*/ 	.word	0x00000000
.L_5:


//--------------------- .nv.compat                --------------------------
	.section	.nv.compat,"",@"SHT_CUDA_COMPAT_INFO"
	.align	4
        /*0000*/ 	.byte	0x02, 0x09, 0x00, 0x00, 0x02, 0x02, 0x01, 0x00, 0x02, 0x05, 0x05, 0x00, 0x03, 0x07, 0x01, 0x01
        /*0010*/ 	.byte	0x02, 0x03, 0x00, 0x00, 0x02, 0x06, 0x01, 0x00, 0x04, 0x0b, 0x08, 0x00, 0x01, 0x00, 0x00, 0x00
        /*0020*/ 	.byte	0x00, 0x00, 0x00, 0x00


//--------------------- .nv.info._Z15poly_mul_kernelPKmiS0_iPmi --------------------------
	.section	.nv.info._Z15poly_mul_kernelPKmiS0_iPmi,"",@"SHT_CUDA_INFO"
	.sectionflags	@""
	.align	4


	//----- nvinfo : EIATTR_CUDA_API_VERSION
	.align		4
        /*0000*/ 	.byte	0x04, 0x37
        /*0002*/ 	.short	(.L_7 - .L_6)
.L_6:
        /*0004*/ 	.word	0x00000082


	//----- nvinfo : EIATTR_KPARAM_INFO
	.align		4
.L_7:
        /*0008*/ 	.byte	0x04, 0x17
        /*000a*/ 	.short	(.L_9 - .L_8)
.L_8:
        /*000c*/ 	.word	0x00000000
        /*0010*/ 	.short	0x0005
        /*0012*/ 	.short	0x0028
        /*0014*/ 	.byte	0x00, 0xf0, 0x11, 0x00


	//----- nvinfo : EIATTR_KPARAM_INFO
	.align		4
.L_9:
        /*0018*/ 	.byte	0x04, 0x17
        /*001a*/ 	.short	(.L_11 - .L_10)
.L_10:
        /*001c*/ 	.word	0x00000000
        /*0020*/ 	.short	0x0004
        /*0022*/ 	.short	0x0020
        /*0024*/ 	.byte	0x00, 0xf5, 0x21, 0x00


	//----- nvinfo : EIATTR_KPARAM_INFO
	.align		4
.L_11:
        /*0028*/ 	.byte	0x04, 0x17
        /*002a*/ 	.short	(.L_13 - .L_12)
.L_12:
        /*002c*/ 	.word	0x00000000
        /*0030*/ 	.short	0x0003
        /*0032*/ 	.short	0x0018
        /*0034*/ 	.byte	0x00, 0xf0, 0x11, 0x00


	//----- nvinfo : EIATTR_KPARAM_INFO
	.align		4
.L_13:
        /*0038*/ 	.byte	0x04, 0x17
        /*003a*/ 	.short	(.L_15 - .L_14)
.L_14:
        /*003c*/ 	.word	0x00000000
        /*0040*/ 	.short	0x0002
        /*0042*/ 	.short	0x0010
        /*0044*/ 	.byte	0x00, 0xf5, 0x21, 0x00


	//----- nvinfo : EIATTR_KPARAM_INFO
	.align		4
.L_15:
        /*0048*/ 	.byte	0x04, 0x17
        /*004a*/ 	.short	(.L_17 - .L_16)
.L_16:
        /*004c*/ 	.word	0x00000000
        /*0050*/ 	.short	0x0001
        /*0052*/ 	.short	0x0008
        /*0054*/ 	.byte	0x00, 0xf0, 0x11, 0x00


	//----- nvinfo : EIATTR_KPARAM_INFO
	.align		4
.L_17:
        /*0058*/ 	.byte	0x04, 0x17
        /*005a*/ 	.short	(.L_19 - .L_18)
.L_18:
        /*005c*/ 	.word	0x00000000
        /*0060*/ 	.short	0x0000
        /*0062*/ 	.short	0x0000
        /*0064*/ 	.byte	0x00, 0xf5, 0x21, 0x00


	//----- nvinfo : EIATTR_SPARSE_MMA_MASK
	.align		4
.L_19:
        /*0068*/ 	.byte	0x03, 0x50
        /*006a*/ 	.short	0x0000


	//----- nvinfo : EIATTR_MAXREG_COUNT
	.align		4
        /*006c*/ 	.byte	0x03, 0x1b
        /*006e*/ 	.short	0x00ff


	//----- nvinfo : EIATTR_MERCURY_ISA_VERSION
	.align		4
        /*0070*/ 	.byte	0x03, 0x5f
        /*0072*/ 	.short	0x0101


	//----- nvinfo : EIATTR_VRC_CTA_INIT_COUNT
	.align		4
        /*0074*/ 	.byte	0x02, 0x4a
	.zero		1
	.zero		1


	//----- nvinfo : EIATTR_EXIT_INSTR_OFFSETS
	.align		4
        /*0078*/ 	.byte	0x04, 0x1c
        /*007a*/ 	.short	(.L_21 - .L_20)


	//   ....[0]....
.L_20:
        /*007c*/ 	.word	0x00000070


	//   ....[1]....
        /*0080*/ 	.word	0x00000880


	//----- nvinfo : EIATTR_CRS_STACK_SIZE
	.align		4
.L_21:
        /*0084*/ 	.byte	0x04, 0x1e
        /*0086*/ 	.short	(.L_23 - .L_22)
.L_22:
        /*0088*/ 	.word	0x00000000


	//----- nvinfo : EIATTR_CBANK_PARAM_SIZE
	.align		4
.L_23:
        /*008c*/ 	.byte	0x03, 0x19
        /*008e*/ 	.short	0x002c


	//----- nvinfo : EIATTR_PARAM_CBANK
	.align		4
        /*0090*/ 	.byte	0x04, 0x0a
        /*0092*/ 	.short	(.L_25 - .L_24)
	.align		4
.L_24:
        /*0094*/ 	.word	index@(.nv.constant0._Z15poly_mul_kernelPKmiS0_iPmi)
        /*0098*/ 	.short	0x0380
        /*009a*/ 	.short	0x002c


	//----- nvinfo : EIATTR_SW_WAR
	.align		4
.L_25:
        /*009c*/ 	.byte	0x04, 0x36
        /*009e*/ 	.short	(.L_27 - .L_26)
.L_26:
        /*00a0*/ 	.word	0x00000008
.L_27:


//--------------------- .nv.callgraph             --------------------------
	.section	.nv.callgraph,"",@"SHT_CUDA_CALLGRAPH"
	.align	4
	.sectionentsize	8
	.align		4
        /*0000*/ 	.word	0x00000000
	.align		4
        /*0004*/ 	.word	0xffffffff
	.align		4
        /*0008*/ 	.word	0x00000000
	.align		4
        /*000c*/ 	.word	0xfffffffe
	.align		4
        /*0010*/ 	.word	0x00000000
	.align		4
        /*0014*/ 	.word	0xfffffffd
	.align		4
        /*0018*/ 	.word	0x00000000
	.align		4
        /*001c*/ 	.word	0xfffffffc


//--------------------- .text._Z15poly_mul_kernelPKmiS0_iPmi --------------------------
	.section	.text._Z15poly_mul_kernelPKmiS0_iPmi,"ax",@progbits
	.align	128
        .global         _Z15poly_mul_kernelPKmiS0_iPmi
        .type           _Z15poly_mul_kernelPKmiS0_iPmi,@function
        .size           _Z15poly_mul_kernelPKmiS0_iPmi,(.L_x_7 - _Z15poly_mul_kernelPKmiS0_iPmi)
        .other          _Z15poly_mul_kernelPKmiS0_iPmi,@"STO_CUDA_ENTRY STV_DEFAULT"
_Z15poly_mul_kernelPKmiS0_iPmi:
.text._Z15poly_mul_kernelPKmiS0_iPmi:
[----:B------:R-:W-:Y:S01]  /*0000*/  LDC R1, c[0x0][0x37c] ;  /* 0x0000df00ff017b82 */ /* 0x000fe20000000800 */
[----:B------:R-:W0:Y:S07]  /*0010*/  S2R R3, SR_TID.X ;  /* 0x0000000000037919 */ /* 0x000e2e0000002100 */
[----:B------:R-:W0:Y:S01]  /*0020*/  S2UR UR4, SR_CTAID.X ;  /* 0x00000000000479c3 */ /* 0x000e220000002500 */
[----:B------:R-:W1:Y:S07]  /*0030*/  LDCU UR5, c[0x0][0x3a8] ;  /* 0x00007500ff0577ac */ /* 0x000e6e0008000800 */
[----:B------:R-:W0:Y:S02]  /*0040*/  LDC R4, c[0x0][0x360] ;  /* 0x0000d800ff047b82 */ /* 0x000e240000000800 */
[----:B0-----:R-:W-:-:S05]  /*0050*/  IMAD R4, R4, UR4, R3 ;  /* 0x0000000404047c24 */ /* 0x001fca000f8e0203 */
[----:B-1----:R-:W-:-:S13]  /*0060*/  ISETP.GE.AND P0, PT, R4, UR5, PT ;  /* 0x0000000504007c0c */ /* 0x002fda000bf06270 */
[----:B------:R-:W-:Y:S05]  /*0070*/  @P0 EXIT ;  /* 0x000000000000094d */ /* 0x000fea0003800000 */
[----:B------:R-:W-:Y:S01]  /*0080*/  ISETP.GE.AND P0, PT, R4, RZ, PT ;  /* 0x000000ff0400720c */ /* 0x000fe20003f06270 */
[----:B------:R-:W0:Y:S01]  /*0090*/  LDCU.64 UR6, c[0x0][0x358] ;  /* 0x00006b00ff0677ac */ /* 0x000e220008000a00 */
[----:B------:R-:W-:Y:S01]  /*00a0*/  BSSY.RECONVERGENT B0, `(.L_x_0) ;  /* 0x0000079000007945 */ /* 0x000fe20003800200 */
[----:B------:R-:W-:Y:S02]  /*00b0*/  IMAD.MOV.U32 R0, RZ, RZ, RZ ;  /* 0x000000ffff007224 */ /* 0x000fe400078e00ff */
[----:B------:R-:W-:-:S08]  /*00c0*/  IMAD.MOV.U32 R5, RZ, RZ, RZ ;  /* 0x000000ffff057224 */ /* 0x000fd000078e00ff */
[----:B------:R-:W-:Y:S05]  /*00d0*/  @!P0 BRA `(.L_x_1) ;  /* 0x0000000400d48947 */ /* 0x000fea0003800000 */
[----:B------:R-:W-:Y:S01]  /*00e0*/  UMOV UR4, 0xffffffff ;  /* 0xffffffff00047882 */ /* 0x000fe20000000000 */
[----:B------:R-:W-:Y:S02]  /*00f0*/  IMAD.MOV.U32 R0, RZ, RZ, 0x4321 ;  /* 0x00004321ff007424 */ /* 0x000fe400078e00ff */
[----:B------:R-:W-:Y:S02]  /*0100*/  IMAD.U32 R3, RZ, RZ, UR4 ;  /* 0x00000004ff037e24 */ /* 0x000fe4000f8e00ff */
[----:B------:R-:W-:Y:S02]  /*0110*/  IMAD.MOV.U32 R2, RZ, RZ, 0x4b800000 ;  /* 0x4b800000ff027424 */ /* 0x000fe400078e00ff */
[----:B------:R-:W-:Y:S01]  /*0120*/  IMAD.MOV.U32 R5, RZ, RZ, RZ ;  /* 0x000000ffff057224 */ /* 0x000fe200078e00ff */
[----:B------:R-:W-:Y:S01]  /*0130*/  PRMT R0, R3, R0, 0x3f ;  /* 0x0000003f03007416 */ /* 0x000fe20000000000 */
[----:B------:R-:W-:-:S03]  /*0140*/  IMAD.MOV.U32 R7, RZ, RZ, RZ ;  /* 0x000000ffff077224 */ /* 0x000fc600078e00ff */
[C---:B------:R-:W-:Y:S02]  /*0150*/  FSETP.GEU.AND P1, PT, |R0|.reuse, 1.175494350822287508e-38, PT ;  /* 0x008000000000780b */ /* 0x040fe40003f2e200 */
[----:B------:R-:W-:Y:S02]  /*0160*/  FSETP.GT.AND P0, PT, |R0|, 8.50705917302346158658e+37, PT ;  /* 0x7e8000000000780b */ /* 0x000fe40003f04200 */
[----:B------:R-:W-:-:S04]  /*0170*/  FSEL R2, R2, 1, !P1 ;  /* 0x3f80000002027808 */ /* 0x000fc80004800000 */
[----:B------:R-:W-:-:S05]  /*0180*/  FSEL R3, R2, 0.25, !P0 ;  /* 0x3e80000002037808 */ /* 0x000fca0004000000 */
[----:B------:R-:W-:Y:S01]  /*0190*/  FMUL R2, R0, R3 ;  /* 0x0000000300027220 */ /* 0x000fe20000400000 */
[----:B------:R-:W-:-:S05]  /*01a0*/  IMAD.MOV.U32 R0, RZ, RZ, RZ ;  /* 0x000000ffff007224 */ /* 0x000fca00078e00ff */
[----:B------:R-:W1:Y:S02]  /*01b0*/  MUFU.RCP R2, R2 ;  /* 0x0000000200027308 */ /* 0x000e640000001000 */
[----:B-1----:R-:W-:-:S05]  /*01c0*/  FMUL R6, R3, R2 ;  /* 0x0000000203067220 */ /* 0x002fca0000400000 */
[----:B------:R-:W-:-:S07]  /*01d0*/  LEA R6, R6, 0xfffffe00, 0x9 ;  /* 0xfffffe0006067811 */ /* 0x000fce00078e48ff */
.L_x_5:
[----:B------:R-:W1:Y:S01]  /*01e0*/  LDCU UR4, c[0x0][0x398] ;  /* 0x00007300ff0477ac */ /* 0x000e620008000800 */
[----:B------:R-:W-:Y:S01]  /*01f0*/  IMAD.IADD R11, R4, 0x1, -R7 ;  /* 0x00000001040b7824 */ /* 0x000fe200078e0a07 */
[----:B------:R-:W-:Y:S01]  /*0200*/  BSSY.RECONVERGENT B1, `(.L_x_2) ;  /* 0x000005f000017945 */ /* 0x000fe20003800200 */
[----:B------:R-:W2:Y:S03]  /*0210*/  LDCU UR5, c[0x0][0x388] ;  /* 0x00007100ff0577ac */ /* 0x000ea60008000800 */
[----:B-1----:R-:W-:-:S04]  /*0220*/  ISETP.GE.AND P0, PT, R11, UR4, PT ;  /* 0x000000040b007c0c */ /* 0x002fc8000bf06270 */
[----:B--2---:R-:W-:-:S13]  /*0230*/  ISETP.GE.OR P0, PT, R7, UR5, P0 ;  /* 0x0000000507007c0c */ /* 0x004fda0008706670 */
[----:B------:R-:W-:Y:S05]  /*0240*/  @P0 BRA `(.L_x_3) ;  /* 0x0000000400680947 */ /* 0x000fea0003800000 */
[----:B------:R-:W1:Y:S08]  /*0250*/  LDC.64 R2, c[0x0][0x390] ;  /* 0x0000e400ff027b82 */ /* 0x000e700000000a00 */
[----:B------:R-:W2:Y:S01]  /*0260*/  LDC.64 R8, c[0x0][0x380] ;  /* 0x0000e000ff087b82 */ /* 0x000ea20000000a00 */
[----:B-1----:R-:W-:-:S06]  /*0270*/  IMAD.WIDE R2, R11, 0x8, R2 ;  /* 0x000000080b027825 */ /* 0x002fcc00078e0202 */
[----:B0-----:R-:W3:Y:S01]  /*0280*/  LDG.E.64 R2, desc[UR6][R2.64] ;  /* 0x0000000602027981 */ /* 0x001ee2000c1e1b00 */
[----:B--2---:R-:W-:-:S06]  /*0290*/  IMAD.WIDE.U32 R8, R7, 0x8, R8 ;  /* 0x0000000807087825 */ /* 0x004fcc00078e0008 */
[----:B------:R-:W3:Y:S01]  /*02a0*/  LDG.E.64 R8, desc[UR6][R8.64] ;  /* 0x0000000608087981 */ /* 0x000ee2000c1e1b00 */
[----:B------:R-:W-:Y:S02]  /*02b0*/  IMAD.MOV.U32 R12, RZ, RZ, -0x1 ;  /* 0xffffffffff0c7424 */ /* 0x000fe400078e00ff */
[----:B------:R-:W-:Y:S02]  /*02c0*/  IMAD.MOV.U32 R13, RZ, RZ, 0x0 ;  /* 0x00000000ff0d7424 */ /* 0x000fe400078e00ff */
[----:B------:R-:W-:Y:S02]  /*02d0*/  IMAD.MOV.U32 R10, RZ, RZ, 0x0 ;  /* 0x00000000ff0a7424 */ /* 0x000fe400078e00ff */
[----:B------:R-:W-:-:S04]  /*02e0*/  IMAD.WIDE.U32 R12, R6, 0x1, R12 ;  /* 0x00000001060c7825 */ /* 0x000fc800078e000c */
[----:B------:R-:W-:Y:S02]  /*02f0*/  IMAD.MOV.U32 R11, RZ, RZ, -0x80000000 ;  /* 0x80000000ff0b7424 */ /* 0x000fe400078e00ff */
[----:B------:R-:W-:-:S04]  /*0300*/  IMAD.HI.U32 R10, P0, R6, R12, R10 ;  /* 0x0000000c060a7227 */ /* 0x000fc8000780000a */
[----:B------:R-:W-:Y:S01]  /*0310*/  IMAD.IADD R13, R13, 0x1, -R6 ;  /* 0x000000010d0d7824 */ /* 0x000fe200078e0a06 */
[----:B------:R-:W-:Y:S02]  /*0320*/  SEL R11, RZ, 0x1, !P0 ;  /* 0x00000001ff0b7807 */ /* 0x000fe40004000000 */
[----:B------:R-:W-:Y:S01]  /*0330*/  ISETP.GT.U32.AND P0, PT, R12, -0x1, PT ;  /* 0xffffffff0c00780c */ /* 0x000fe20003f04070 */
[----:B------:R-:W-:-:S03]  /*0340*/  IMAD.WIDE.U32 R10, R6, R13, R10 ;  /* 0x0000000d060a7225 */ /* 0x000fc600078e000a */
[----:B------:R-:W-:Y:S02]  /*0350*/  ISETP.GT.AND.EX P0, PT, R13, -0x1, PT, P0 ;  /* 0xffffffff0d00780c */ /* 0x000fe40003f04300 */
[----:B------:R-:W-:Y:S02]  /*0360*/  IADD3 RZ, P1, PT, R10, R12, RZ ;  /* 0x0000000c0aff7210 */ /* 0x000fe40007f3e0ff */
[----:B------:R-:W-:Y:S02]  /*0370*/  SEL R10, R6, RZ, P0 ;  /* 0x000000ff060a7207 */ /* 0x000fe40000000000 */
[----:B------:R-:W-:Y:S02]  /*0380*/  IADD3.X R11, P1, PT, R11, R13, RZ, P1, !PT ;  /* 0x0000000d0b0b7210 */ /* 0x000fe40000f3e4ff */
[----:B------:R-:W-:Y:S02]  /*0390*/  SHF.R.U32.HI R13, RZ, 0x1f, R13 ;  /* 0x0000001fff0d7819 */ /* 0x000fe4000001160d */
[----:B------:R-:W-:-:S02]  /*03a0*/  IADD3 R12, P0, PT, R10, R11, RZ ;  /* 0x0000000b0a0c7210 */ /* 0x000fc40007f1e0ff */
[----:B------:R-:W-:Y:S02]  /*03b0*/  LOP3.LUT R10, R13, 0x1, RZ, 0x3c, !PT ;  /* 0x000000010d0a7812 */ /* 0x000fe400078e3cff */
[----:B------:R-:W-:-:S05]  /*03c0*/  SEL R11, RZ, 0x1, !P1 ;  /* 0x00000001ff0b7807 */ /* 0x000fca0004800000 */
[----:B------:R-:W-:-:S05]  /*03d0*/  IMAD.X R10, R10, 0x1, R11, P0 ;  /* 0x000000010a0a7824 */ /* 0x000fca00000e060b */
[----:B------:R-:W-:-:S04]  /*03e0*/  ISETP.NE.AND P0, PT, R10, 0x2, PT ;  /* 0x000000020a00780c */ /* 0x000fc80003f05270 */
[----:B------:R-:W-:-:S05]  /*03f0*/  SEL R10, R12, 0xffffffff, P0 ;  /* 0xffffffff0c0a7807 */ /* 0x000fca0000000000 */
[----:B------:R-:W-:-:S03]  /*0400*/  IMAD.WIDE.U32 R16, R10, -0x1, RZ ;  /* 0xffffffff0a107825 */ /* 0x000fc600078e00ff */
[----:B------:R-:W-:-:S04]  /*0410*/  IADD3 RZ, P0, PT, R16, 0x1, RZ ;  /* 0x0000000110ff7810 */ /* 0x000fc80007f1e0ff */
[----:B------:R-:W-:Y:S02]  /*0420*/  IADD3.X RZ, P0, PT, R17, -0x1, RZ, P0, !PT ;  /* 0xffffffff11ff7810 */ /* 0x000fe4000071e4ff */
[----:B------:R-:W-:Y:S01]  /*0430*/  VIMNMX.U32 R11, PT, PT, R10, -0x2, PT ;  /* 0xfffffffe0a0b7848 */ /* 0x000fe20003fe0000 */
[----:B------:R-:W-:-:S10]  /*0440*/  UMOV UR4, URZ ;  /* 0x000000ff00047c82 */ /* 0x000fd40008000000 */
[----:B------:R-:W-:Y:S02]  /*0450*/  @!P0 VIADD R10, R11, 0x1 ;  /* 0x000000010b0a8836 */ /* 0x000fe40000000000 */
[----:B---3--:R-:W-:-:S04]  /*0460*/  IMAD.WIDE.U32 R12, R3, R8, RZ ;  /* 0x00000008030c7225 */ /* 0x008fc800078e00ff */
[----:B------:R-:W-:-:S04]  /*0470*/  IMAD.WIDE.U32 R14, P1, R9, R2, R12 ;  /* 0x00000002090e7225 */ /* 0x000fc8000782000c */
[----:B------:R-:W-:-:S04]  /*0480*/  IMAD.WIDE.U32 R12, R2, R8, RZ ;  /* 0x00000008020c7225 */ /* 0x000fc800078e00ff */
[----:B------:R-:W-:Y:S01]  /*0490*/  IMAD.X R17, RZ, RZ, RZ, P1 ;  /* 0x000000ffff117224 */ /* 0x000fe200008e06ff */
[----:B------:R-:W-:Y:S01]  /*04a0*/  IADD3 R2, P1, PT, R13, R14, RZ ;  /* 0x0000000e0d027210 */ /* 0x000fe20007f3e0ff */
[----:B------:R-:W-:-:S04]  /*04b0*/  IMAD.MOV.U32 R16, RZ, RZ, R15 ;  /* 0x000000ffff107224 */ /* 0x000fc800078e000f */
[----:B------:R-:W-:-:S04]  /*04c0*/  IMAD.WIDE.U32.X R8, R9, R3, R16, P1 ;  /* 0x0000000309087225 */ /* 0x000fc800008e0410 */
[----:B------:R-:W-:Y:S02]  /*04d0*/  IMAD.MOV.U32 R3, RZ, RZ, R8 ;  /* 0x000000ffff037224 */ /* 0x000fe400078e0008 */
[----:B------:R-:W-:Y:S02]  /*04e0*/  IMAD.MOV.U32 R11, RZ, RZ, R9 ;  /* 0x000000ffff0b7224 */ /* 0x000fe400078e0009 */
[----:B------:R-:W-:-:S07]  /*04f0*/  IMAD.MOV.U32 R13, RZ, RZ, RZ ;  /* 0x000000ffff0d7224 */ /* 0x000fce00078e00ff */
.L_x_4:
[----:B------:R-:W-:Y:S01]  /*0500*/  IADD3 RZ, P0, PT, R3, -0x1, RZ ;  /* 0xffffffff03ff7810 */ /* 0x000fe20007f1e0ff */
[----:B------:R-:W-:Y:S01]  /*0510*/  IMAD.MOV.U32 R8, RZ, RZ, RZ ;  /* 0x000000ffff087224 */ /* 0x000fe200078e00ff */
[----:B------:R-:W-:Y:S02]  /*0520*/  UMOV UR5, URZ ;  /* 0x000000ff00057c82 */ /* 0x000fe40008000000 */
[----:B------:R-:W-:-:S04]  /*0530*/  IADD3.X RZ, P0, PT, RZ, R11, RZ, P0, !PT ;  /* 0x0000000bffff7210 */ /* 0x000fc8000071e4ff */
[----:B------:R-:W-:-:S03]  /*0540*/  IADD3.X R9, PT, PT, R13, 0x1, RZ, P0, !PT ;  /* 0x000000010d097810 */ /* 0x000fc600007fe4ff */
[----:B------:R-:W-:-:S04]  /*0550*/  IMAD.HI.U32 R8, R13, R10, R8 ;  /* 0x0000000a0d087227 */ /* 0x000fc800078e0008 */
[----:B------:R-:W-:Y:S01]  /*0560*/  IMAD.MOV.U32 R9, RZ, RZ, RZ ;  /* 0x000000ffff097224 */ /* 0x000fe200078e00ff */
[----:B------:R-:W-:-:S04]  /*0570*/  ISETP.GE.U32.AND P0, PT, R8, R13, PT ;  /* 0x0000000d0800720c */ /* 0x000fc80003f06070 */
[----:B------:R-:W-:Y:S01]  /*0580*/  SEL R14, R8, 0xffffffff, P0 ;  /* 0xffffffff080e7807 */ /* 0x000fe20000000000 */
[----:B------:R-:W-:-:S03]  /*0590*/  IMAD.U32 R8, RZ, RZ, UR5 ;  /* 0x00000005ff087e24 */ /* 0x000fc6000f8e00ff */
[C---:B------:R-:W-:Y:S01]  /*05a0*/  IADD3 R15, P0, PT, -R14.reuse, R3, RZ ;  /* 0x000000030e0f7210 */ /* 0x040fe20007f1e1ff */
[C---:B------:R-:W-:Y:S01]  /*05b0*/  IMAD.HI.U32 R8, R14.reuse, -0x1, R8 ;  /* 0xffffffff0e087827 */ /* 0x040fe200078e0008 */
[----:B------:R-:W-:Y:S01]  /*05c0*/  IADD3 R16, PT, PT, -R14, UR5, RZ ;  /* 0x000000050e107c10 */ /* 0x000fe2000fffe1ff */
[----:B------:R-:W-:-:S03]  /*05d0*/  UMOV UR5, URZ ;  /* 0x000000ff00057c82 */ /* 0x000fc60008000000 */
[----:B------:R-:W-:-:S04]  /*05e0*/  IADD3.X R16, P0, PT, ~R16, R11, RZ, P0, !PT ;  /* 0x0000000b10107210 */ /* 0x000fc8000071e5ff */
[----:B------:R-:W-:-:S13]  /*05f0*/  IADD3.X R8, P0, PT, R13, ~R8, RZ, P0, !PT ;  /* 0x800000080d087210 */ /* 0x000fda000071e4ff */
[----:B------:R-:W-:-:S04]  /*0600*/  @!P0 IADD3 R15, P1, PT, R15, 0x1, RZ ;  /* 0x000000010f0f8810 */ /* 0x000fc80007f3e0ff */
[----:B------:R-:W-:-:S04]  /*0610*/  @!P0 IADD3.X R16, P1, PT, R16, -0x1, RZ, P1, !PT ;  /* 0xffffffff10108810 */ /* 0x000fc80000f3e4ff */
[----:B------:R-:W-:Y:S02]  /*0620*/  @!P0 IADD3.X R8, P2, PT, RZ, R8, RZ, P1, !PT ;  /* 0x00000008ff088210 */ /* 0x000fe40000f5e4ff */
[----:B------:R-:W-:Y:S02]  /*0630*/  PLOP3.LUT P1, PT, PT, PT, PT, 0x8, 0x80 ;  /* 0x000000000080781c */ /* 0x000fe40003f2e170 */
[----:B------:R-:W-:Y:S02]  /*0640*/  @!P0 PLOP3.LUT P1, PT, P2, PT, PT, 0x8, 0x80 ;  /* 0x000000000080881c */ /* 0x000fe4000172e170 */
[----:B------:R-:W-:Y:S01]  /*0650*/  IADD3 RZ, P0, PT, R12, -UR5, RZ ;  /* 0x800000050cff7c10 */ /* 0x000fe2000ff1e0ff */
[----:B------:R-:W-:Y:S01]  /*0660*/  UMOV UR5, UR4 ;  /* 0x0000000400057c82 */ /* 0x000fe20008000000 */
[----:B------:R-:W-:Y:S02]  /*0670*/  UIADD3 UR4, UPT, UPT, UR4, 0x20, URZ ;  /* 0x0000002004047890 */ /* 0x000fe4000fffe0ff */
[----:B------:R-:W-:Y:S01]  /*0680*/  IADD3.X R3, P0, PT, R2, -0x1, RZ, P0, !PT ;  /* 0xffffffff02037810 */ /* 0x000fe2000071e4ff */
[----:B------:R-:W-:Y:S01]  /*0690*/  UISETP.GE.U32.AND UP0, UPT, UR5, 0x21, UPT ;  /* 0x000000210500788c */ /* 0x000fe2000bf06070 */
[----:B------:R-:W-:-:S05]  /*06a0*/  IMAD.MOV.U32 R2, RZ, RZ, R12 ;  /* 0x000000ffff027224 */ /* 0x000fca00078e000c */
[----:B------:R-:W-:-:S04]  /*06b0*/  @P1 IADD3 R15, P2, PT, R15, 0x1, RZ ;  /* 0x000000010f0f1810 */ /* 0x000fc80007f5e0ff */
[----:B------:R-:W-:Y:S02]  /*06c0*/  @P1 IADD3.X R16, P2, PT, R16, -0x1, RZ, P2, !PT ;  /* 0xffffffff10101810 */ /* 0x000fe4000175e4ff */
[----:B------:R-:W-:-:S03]  /*06d0*/  IADD3.X R11, P0, PT, R15, -0x1, RZ, P0, !PT ;  /* 0xffffffff0f0b7810 */ /* 0x000fc6000071e4ff */
[----:B------:R-:W-:Y:S01]  /*06e0*/  @P1 IMAD.X R8, RZ, RZ, R8, P2 ;  /* 0x000000ffff081224 */ /* 0x000fe200010e0608 */
[----:B------:R-:W-:-:S04]  /*06f0*/  IADD3.X R13, P0, PT, R16, -0x1, RZ, P0, !PT ;  /* 0xffffffff100d7810 */ /* 0x000fc8000071e4ff */
[----:B------:R-:W-:-:S13]  /*0700*/  IADD3.X RZ, P0, PT, R8, -0x1, RZ, P0, !PT ;  /* 0xffffffff08ff7810 */ /* 0x000fda000071e4ff */
[----:B------:R-:W-:Y:S01]  /*0710*/  @!P0 IADD3 RZ, P1, PT, RZ, R12, RZ ;  /* 0x0000000cffff8210 */ /* 0x000fe20007f3e0ff */
[----:B------:R-:W-:-:S03]  /*0720*/  IMAD.MOV.U32 R12, RZ, RZ, RZ ;  /* 0x000000ffff0c7224 */ /* 0x000fc600078e00ff */
[----:B------:R-:W-:-:S04]  /*0730*/  @!P0 IADD3.X R3, P1, PT, RZ, R3, RZ, P1, !PT ;  /* 0x00000003ff038210 */ /* 0x000fc80000f3e4ff */
[----:B------:R-:W-:-:S04]  /*0740*/  @!P0 IADD3.X R11, P1, PT, R11, 0x1, RZ, P1, !PT ;  /* 0x000000010b0b8810 */ /* 0x000fc80000f3e4ff */
[----:B------:R-:W-:Y:S01]  /*0750*/  @!P0 IADD3.X R13, PT, PT, R13, -0x1, RZ, P1, !PT ;  /* 0xffffffff0d0d8810 */ /* 0x000fe20000ffe4ff */
[----:B------:R-:W-:Y:S08]  /*0760*/  BRA.U !UP0, `(.L_x_4) ;  /* 0xfffffffd08647547 */ /* 0x000ff0000b83ffff */
[----:B------:R-:W-:-:S04]  /*0770*/  IADD3 R11, P0, P1, RZ, R0, R11 ;  /* 0x00000000ff0b7210 */ /* 0x000fc8000791e00b */
[----:B------:R-:W-:Y:S02]  /*0780*/  IADD3.X R2, PT, PT, R13, R5, RZ, P0, P1 ;  /* 0x000000050d027210 */ /* 0x000fe400007e24ff */
[C---:B------:R-:W-:Y:S02]  /*0790*/  IADD3 R0, P1, PT, R11.reuse, -0x1, RZ ;  /* 0xffffffff0b007810 */ /* 0x040fe40007f3e0ff */
[----:B------:R-:W-:-:S03]  /*07a0*/  ISETP.GT.U32.AND P0, PT, R11, RZ, PT ;  /* 0x000000ff0b00720c */ /* 0x000fc60003f04070 */
[----:B------:R-:W-:Y:S01]  /*07b0*/  IMAD.X R5, RZ, RZ, R2, P1 ;  /* 0x000000ffff057224 */ /* 0x000fe200008e0602 */
[----:B------:R-:W-:-:S04]  /*07c0*/  ISETP.GT.U32.AND.EX P0, PT, R2, -0x1, PT, P0 ;  /* 0xffffffff0200780c */ /* 0x000fc80003f04100 */
[----:B------:R-:W-:Y:S02]  /*07d0*/  SEL R0, R0, R11, P0 ;  /* 0x0000000b00007207 */ /* 0x000fe40000000000 */
[----:B------:R-:W-:-:S07]  /*07e0*/  SEL R5, R5, R2, P0 ;  /* 0x0000000205057207 */ /* 0x000fce0000000000 */
.L_x_3:
[----:B0-----:R-:W-:Y:S05]  /*07f0*/  BSYNC.RECONVERGENT B1 ;  /* 0x0000000000017941 */ /* 0x001fea0003800200 */
.L_x_2:
[----:B------:R-:W-:Y:S01]  /*0800*/  ISETP.NE.AND P0, PT, R4, R7, PT ;  /* 0x000000070400720c */ /* 0x000fe20003f05270 */
[----:B------:R-:W-:-:S12]  /*0810*/  VIADD R7, R7, 0x1 ;  /* 0x0000000107077836 */ /* 0x000fd80000000000 */
[----:B------:R-:W-:Y:S05]  /*0820*/  @P0 BRA `(.L_x_5) ;  /* 0xfffffff8006c0947 */ /* 0x000fea000383ffff */
.L_x_1:
[----:B0-----:R-:W-:Y:S05]  /*0830*/  BSYNC.RECONVERGENT B0 ;  /* 0x0000000000007941 */ /* 0x001fea0003800200 */
.L_x_0:
[----:B------:R-:W0:Y:S02]  /*0840*/  LDC.64 R2, c[0x0][0x3a0] ;  /* 0x0000e800ff027b82 */ /* 0x000e240000000a00 */
[----:B0-----:R-:W-:-:S04]  /*0850*/  IMAD.WIDE R2, R4, 0x8, R2 ;  /* 0x0000000804027825 */ /* 0x001fc800078e0202 */
[----:B------:R-:W-:-:S05]  /*0860*/  IMAD.MOV.U32 R4, RZ, RZ, R0 ;  /* 0x000000ffff047224 */ /* 0x000fca00078e0000 */
[----:B------:R-:W-:Y:S01]  /*0870*/  STG.E.64 desc[UR6][R2.64], R4 ;  /* 0x0000000402007986 */ /* 0x000fe2000c101b06 */
[----:B------:R-:W-:Y:S05]  /*0880*/  EXIT ;  /* 0x000000000000794d */ /* 0x000fea0003800000 */
.L_x_6:
[----:B------:R-:W-:-:S00]  /*0890*/  BRA `(.L_x_6) ;  /* 0xfffffffc00fc7947 */ /* 0x000fc0000383ffff */
[----:B------:R-:W-:-:S00]  /*08a0*/  NOP ;  /* 0x0000000000007918 */ /* 0x000fc00000000000 */
        /* <DEDUP_REMOVED lines=13> */
.L_x_7:


//--------------------- .nv.shared.reserved.0     --------------------------
	.section	.nv.shared.reserved.0,"aw",@nobits
	.weak		__nv_reservedSMEM_offset_0_alias
	.size		__nv_reservedSMEM_offset_0_alias, 0, 64
	.other		__nv_reservedSMEM_offset_0_alias,@"STO_CUDA_RESERVED_SHARED STV_DEFAULT"
__nv_reservedSMEM_offset_0_alias:
	.zero		0
	.zero		64


//--------------------- .nv.constant0._Z15poly_mul_kernelPKmiS0_iPmi --------------------------
	.section	.nv.constant0._Z15poly_mul_kernelPKmiS0_iPmi,"a",@progbits
	.sectionflags	@""
	.align	4
.nv.constant0._Z15poly_mul_kernelPKmiS0_iPmi:
	.zero		940


//--------------------- SYMBOLS --------------------------

	.type		.nv.reservedSmem.offset0,@object
	.size		.nv.reservedSmem.offset0,0x4
